	.headerflags	@"EF_CUDA_TEXMODE_UNIFIED EF_CUDA_64BIT_ADDRESS EF_CUDA_ACCELERATORS EF_CUDA_SM90 EF_CUDA_VIRTUAL_SM(EF_CUDA_SM90)"
	.elftype	@"ET_EXEC"


//--------------------- .nv.info                  --------------------------
	.section	.nv.info,"",@"SHT_CUDA_INFO"
	.align	4


	//----- nvinfo : EIATTR_REGCOUNT
	.align		4
        /*0000*/ 	.byte	0x04, 0x2f
        /*0002*/ 	.short	(.L_1 - .L_0)
	.align		4
.L_0:
        /*0004*/ 	.word	index@(triton_poi_fused__weight_norm_interface_convolution_12)
        /*0008*/ 	.word	0x00000020


	//----- nvinfo : EIATTR_MIN_STACK_SIZE
	.align		4
.L_1:
        /*000c*/ 	.byte	0x04, 0x12
        /*000e*/ 	.short	(.L_3 - .L_2)
	.align		4
.L_2:
        /*0010*/ 	.word	index@(triton_poi_fused__weight_norm_interface_convolution_12)
        /*0014*/ 	.word	0x00000000


	//----- nvinfo : EIATTR_FRAME_SIZE
	.align		4
.L_3:
        /*0018*/ 	.byte	0x04, 0x11
        /*001a*/ 	.short	(.L_5 - .L_4)
	.align		4
.L_4:
        /*001c*/ 	.word	index@(triton_poi_fused__weight_norm_interface_convolution_12)
        /*0020*/ 	.word	0x00000000


	//----- nvinfo : EIATTR_MIN_STACK_SIZE
	.align		4
.L_5:
        /*0024*/ 	.byte	0x04, 0x12
        /*0026*/ 	.short	(.L_7 - .L_6)
	.align		4
.L_6:
        /*0028*/ 	.word	index@(triton_poi_fused__weight_norm_interface_convolution_12)
        /*002c*/ 	.word	0x00000000
.L_7:


//--------------------- .nv.info.triton_poi_fused__weight_norm_interface_convolution_12 --------------------------
	.section	.nv.info.triton_poi_fused__weight_norm_interface_convolution_12,"",@"SHT_CUDA_INFO"
	.sectionflags	@""
	.align	4


	//----- nvinfo : EIATTR_CUDA_API_VERSION
	.align		4
        /*0000*/ 	.byte	0x04, 0x37
        /*0002*/ 	.short	(.L_9 - .L_8)
.L_8:
        /*0004*/ 	.word	0x0000007c


	//----- nvinfo : EIATTR_KPARAM_INFO
	.align		4
.L_9:
        /*0008*/ 	.byte	0x04, 0x17
        /*000a*/ 	.short	(.L_11 - .L_10)
.L_10:
        /*000c*/ 	.word	0x00000000
        /*0010*/ 	.short	0x0006
        /*0012*/ 	.short	0x002c
        /*0014*/ 	.byte	0x00, 0xf0, 0x11, 0x00


	//----- nvinfo : EIATTR_KPARAM_INFO
	.align		4
.L_11:
        /*0018*/ 	.byte	0x04, 0x17
        /*001a*/ 	.short	(.L_13 - .L_12)
.L_12:
        /*001c*/ 	.word	0x00000000
        /*0020*/ 	.short	0x0005
        /*0022*/ 	.short	0x0028
        /*0024*/ 	.byte	0x00, 0xf0, 0x11, 0x00


	//----- nvinfo : EIATTR_KPARAM_INFO
	.align		4
.L_13:
        /*0028*/ 	.byte	0x04, 0x17
        /*002a*/ 	.short	(.L_15 - .L_14)
.L_14:
        /*002c*/ 	.word	0x00000000
        /*0030*/ 	.short	0x0004
        /*0032*/ 	.short	0x0020
        /*0034*/ 	.byte	0x00, 0xf4, 0x21, 0x00


	//----- nvinfo : EIATTR_KPARAM_INFO
	.align		4
.L_15:
        /*0038*/ 	.byte	0x04, 0x17
        /*003a*/ 	.short	(.L_17 - .L_16)
.L_16:
        /*003c*/ 	.word	0x00000000
        /*0040*/ 	.short	0x0003
        /*0042*/ 	.short	0x0018
        /*0044*/ 	.byte	0x00, 0xf4, 0x21, 0x00


	//----- nvinfo : EIATTR_KPARAM_INFO
	.align		4
.L_17:
        /*0048*/ 	.byte	0x04, 0x17
        /*004a*/ 	.short	(.L_19 - .L_18)
.L_18:
        /*004c*/ 	.word	0x00000000
        /*0050*/ 	.short	0x0002
        /*0052*/ 	.short	0x0010
        /*0054*/ 	.byte	0x00, 0xf4, 0x21, 0x00


	//----- nvinfo : EIATTR_KPARAM_INFO
	.align		4
.L_19:
        /*0058*/ 	.byte	0x04, 0x17
        /*005a*/ 	.short	(.L_21 - .L_20)
.L_20:
        /*005c*/ 	.word	0x00000000
        /*0060*/ 	.short	0x0001
        /*0062*/ 	.short	0x0008
        /*0064*/ 	.byte	0x00, 0xf4, 0x21, 0x00


	//----- nvinfo : EIATTR_KPARAM_INFO
	.align		4
.L_21:
        /*0068*/ 	.byte	0x04, 0x17
        /*006a*/ 	.short	(.L_23 - .L_22)
.L_22:
        /*006c*/ 	.word	0x00000000
        /*0070*/ 	.short	0x0000
        /*0072*/ 	.short	0x0000
        /*0074*/ 	.byte	0x00, 0xf4, 0x21, 0x00


	//----- nvinfo : EIATTR_SPARSE_MMA_MASK
	.align		4
.L_23:
        /*0078*/ 	.byte	0x03, 0x50
        /*007a*/ 	.short	0x0000


	//----- nvinfo : EIATTR_MAXREG_COUNT
	.align		4
        /*007c*/ 	.byte	0x03, 0x1b
        /*007e*/ 	.short	0x00ff


	//----- nvinfo : EIATTR_EXIT_INSTR_OFFSETS
	.align		4
        /*0080*/ 	.byte	0x04, 0x1c
        /*0082*/ 	.short	(.L_25 - .L_24)


	//   ....[0]....
.L_24:
        /*0084*/ 	.word	0x00000830


	//   ....[1]....
        /*0088*/ 	.word	0x00000880


	//----- nvinfo : EIATTR_REQNTID
	.align		4
.L_25:
        /*008c*/ 	.byte	0x04, 0x10
        /*008e*/ 	.short	(.L_27 - .L_26)
.L_26:
        /*0090*/ 	.word	0x00000080
        /*0094*/ 	.word	0x00000001
        /*0098*/ 	.word	0x00000001


	//----- nvinfo : EIATTR_CBANK_PARAM_SIZE
	.align		4
.L_27:
        /*009c*/ 	.byte	0x03, 0x19
        /*009e*/ 	.short	0x0030


	//----- nvinfo : EIATTR_PARAM_CBANK
	.align		4
        /*00a0*/ 	.byte	0x04, 0x0a
        /*00a2*/ 	.short	(.L_29 - .L_28)
	.align		4
.L_28:
        /*00a4*/ 	.word	index@(.nv.constant0.triton_poi_fused__weight_norm_interface_convolution_12)
        /*00a8*/ 	.short	0x0210
        /*00aa*/ 	.short	0x0030


	//----- nvinfo : EIATTR_SW_WAR
	.align		4
.L_29:
        /*00ac*/ 	.byte	0x04, 0x36
        /*00ae*/ 	.short	(.L_31 - .L_30)
.L_30:
        /*00b0*/ 	.word	0x00000008
.L_31:


//--------------------- .nv.callgraph             --------------------------
	.section	.nv.callgraph,"",@"SHT_CUDA_CALLGRAPH"
	.align	4
	.sectionentsize	8
	.align		4
        /*0000*/ 	.word	0x00000000
	.align		4
        /*0004*/ 	.word	0xffffffff
	.align		4
        /*0008*/ 	.word	0x00000000
	.align		4
        /*000c*/ 	.word	0xfffffffe
	.align		4
        /*0010*/ 	.word	0x00000000
	.align		4
        /*0014*/ 	.word	0xfffffffd
	.align		4
        /*0018*/ 	.word	0x00000000
	.align		4
        /*001c*/ 	.word	0xfffffffc


//--------------------- .text.triton_poi_fused__weight_norm_interface_convolution_12 --------------------------
	.section	.text.triton_poi_fused__weight_norm_interface_convolution_12,"ax",@progbits
	.sectionflags	@"SHF_BARRIERS=1"
	.align	128
        .global         triton_poi_fused__weight_norm_interface_convolution_12
        .type           triton_poi_fused__weight_norm_interface_convolution_12,@function
        .size           triton_poi_fused__weight_norm_interface_convolution_12,(.L_x_1 - triton_poi_fused__weight_norm_interface_convolution_12)
        .other          triton_poi_fused__weight_norm_interface_convolution_12,@"STO_CUDA_ENTRY STV_DEFAULT"
triton_poi_fused__weight_norm_interface_convolution_12:
.text.triton_poi_fused__weight_norm_interface_convolution_12:
[----:B------:R-:W0:Y:S01]  /*0000*/  LDC R1, c[0x0][0x28] ;  /* 0x00000a00ff017b82 */ /* 0x000e220000000800 */
[----:B------:R-:W1:Y:S07]  /*0010*/  S2R R12, SR_TID.X ;  /* 0x00000000000c7919 */ /* 0x000e6e0000002100 */
[----:B------:R-:W2:Y:S01]  /*0020*/  LDC.64 R2, c[0x0][0x210] ;  /* 0x00008400ff027b82 */ /* 0x000ea20000000a00 */
[----:B------:R-:W-:Y:S01]  /*0030*/  ULDC.64 UR6, c[0x0][0x208] ;  /* 0x0000820000067ab9 */ /* 0x000fe20000000a00 */
[----:B------:R-:W3:Y:S01]  /*0040*/  S2R R0, SR_CTAID.Y ;  /* 0x0000000000007919 */ /* 0x000ee20000002600 */
[----:B------:R-:W4:Y:S05]  /*0050*/  S2R R11, SR_CTAID.X ;  /* 0x00000000000b7919 */ /* 0x000f2a0000002500 */
[----:B------:R-:W5:Y:S08]  /*0060*/  S2UR UR5, SR_CgaCtaId ;  /* 0x00000000000579c3 */ /* 0x000f700000008800 */
[----:B------:R-:W2:Y:S01]  /*0070*/  LDC.64 R8, c[0x0][0x220] ;  /* 0x00008800ff087b82 */ /* 0x000ea20000000a00 */
[----:B-1----:R-:W-:-:S02]  /*0080*/  SHF.L.U32 R10, R12, 0x2, RZ ;  /* 0x000000020c0a7819 */ /* 0x002fc400000006ff */
[----:B---3--:R-:W-:Y:S02]  /*0090*/  SHF.L.U32 R17, R0, 0x9, RZ ;  /* 0x0000000900117819 */ /* 0x008fe400000006ff */
[----:B------:R-:W-:Y:S02]  /*00a0*/  SHF.R.S32.HI R15, RZ, 0x16, R0 ;  /* 0x00000016ff0f7819 */ /* 0x000fe40000011400 */
[----:B------:R-:W-:Y:S02]  /*00b0*/  LOP3.LUT R10, R10, 0x1fc, RZ, 0xc0, !PT ;  /* 0x000001fc0a0a7812 */ /* 0x000fe400078ec0ff */
[----:B------:R-:W-:Y:S02]  /*00c0*/  SGXT R15, R15, 0x1 ;  /* 0x000000010f0f781a */ /* 0x000fe40000000200 */
[----:B------:R-:W-:Y:S02]  /*00d0*/  LOP3.LUT R0, R17, R10, RZ, 0xfc, !PT ;  /* 0x0000000a11007212 */ /* 0x000fe400078efcff */
[----:B----4-:R-:W-:-:S02]  /*00e0*/  ISETP.GE.AND P0, PT, R11, 0x19, PT ;  /* 0x000000190b00780c */ /* 0x010fc40003f06270 */
[----:B------:R-:W-:-:S04]  /*00f0*/  LEA.HI R4, R15, R0, RZ, 0x5 ;  /* 0x000000000f047211 */ /* 0x000fc800078f28ff */
[----:B------:R-:W-:-:S04]  /*0100*/  LOP3.LUT R5, R4, 0xffffffe0, RZ, 0xc0, !PT ;  /* 0xffffffe004057812 */ /* 0x000fc800078ec0ff */
[----:B------:R-:W-:Y:S02]  /*0110*/  IADD3 R6, R0, -R5, RZ ;  /* 0x8000000500067210 */ /* 0x000fe40007ffe0ff */
[----:B------:R-:W-:Y:S02]  /*0120*/  SHF.R.S32.HI R0, RZ, 0x5, R4 ;  /* 0x00000005ff007819 */ /* 0x000fe40000011404 */
[----:B------:R-:W-:Y:S02]  /*0130*/  LEA R5, R11, R6, 0x5 ;  /* 0x000000060b057211 */ /* 0x000fe400078e28ff */
[----:B------:R-:W-:-:S03]  /*0140*/  CS2R R6, SRZ ;  /* 0x0000000000067805 */ /* 0x000fc6000001ff00 */
[----:B------:R-:W-:Y:S01]  /*0150*/  IMAD R0, R0, 0x320, R5 ;  /* 0x0000032000007824 */ /* 0x000fe200078e0205 */
[----:B------:R-:W-:-:S03]  /*0160*/  CS2R R4, SRZ ;  /* 0x0000000000047805 */ /* 0x000fc6000001ff00 */
[----:B--2---:R-:W-:Y:S01]  /*0170*/  IMAD.WIDE R18, R0, 0x4, R2 ;  /* 0x0000000400127825 */ /* 0x004fe200078e0202 */
[----:B------:R-:W-:Y:S01]  /*0180*/  UMOV UR4, 0x400 ;  /* 0x0000040000047882 */ /* 0x000fe20000000000 */
[----:B------:R-:W-:Y:S01]  /*0190*/  LOP3.LUT R14, R17, 0x7f, R12, 0xf8, !PT ;  /* 0x0000007f110e7812 */ /* 0x000fe200078ef80c */
[----:B------:R-:W1:Y:S02]  /*01a0*/  LDC.64 R2, c[0x0][0x218] ;  /* 0x00008600ff027b82 */ /* 0x000e640000000a00 */
[----:B------:R2:W3:Y:S01]  /*01b0*/  @!P0 LDG.E.EL.128 R4, desc[UR6][R18.64] ;  /* 0x0000000612048981 */ /* 0x0004e2000c2e1d00 */
[----:B-----5:R-:W-:Y:S01]  /*01c0*/  UPRMT UR4, UR5, 0x654, UR4 ;  /* 0x0000065405047896 */ /* 0x020fe20008000004 */
[----:B------:R-:W-:Y:S02]  /*01d0*/  LOP3.LUT R12, R12, 0x7f, RZ, 0xc0, !PT ;  /* 0x0000007f0c0c7812 */ /* 0x000fe400078ec0ff */
[----:B------:R-:W-:Y:S02]  /*01e0*/  LEA.HI R21, R15, R14, RZ, 0x5 ;  /* 0x0000000e0f157211 */ /* 0x000fe400078f28ff */
[----:B------:R-:W-:-:S02]  /*01f0*/  LOP3.LUT R16, R17, 0x80, R12, 0xfe, !PT ;  /* 0x0000008011107812 */ /* 0x000fc400078efe0c */
[----:B------:R-:W-:Y:S02]  /*0200*/  LEA R24, R10, UR4, 0x3 ;  /* 0x000000040a187c11 */ /* 0x000fe4000f8e18ff */
[----:B------:R-:W-:Y:S02]  /*0210*/  SHF.R.S32.HI R21, RZ, 0x5, R21 ;  /* 0x00000005ff157819 */ /* 0x000fe40000011415 */
[----:B--2---:R-:W-:Y:S02]  /*0220*/  LEA.HI R19, R15, R16, RZ, 0x5 ;  /* 0x000000100f137211 */ /* 0x004fe400078f28ff */
[----:B------:R-:W-:Y:S01]  /*0230*/  LOP3.LUT R20, R17, 0x100, R12, 0xfe, !PT ;  /* 0x0000010011147812 */ /* 0x000fe200078efe0c */
[----:B0-----:R-:W-:Y:S01]  /*0240*/  IMAD.WIDE R28, R21, 0x4, R8 ;  /* 0x00000004151c7825 */ /* 0x001fe200078e0208 */
[----:B------:R-:W-:Y:S02]  /*0250*/  SHF.R.S32.HI R19, RZ, 0x5, R19 ;  /* 0x00000005ff137819 */ /* 0x000fe40000011413 */
[----:B------:R-:W-:-:S02]  /*0260*/  LOP3.LUT R18, R17, 0x180, R12, 0xfe, !PT ;  /* 0x0000018011127812 */ /* 0x000fc400078efe0c */
[----:B------:R-:W-:Y:S01]  /*0270*/  LEA.HI R25, R15, R20, RZ, 0x5 ;  /* 0x000000140f197211 */ /* 0x000fe200078f28ff */
[----:B------:R-:W-:Y:S01]  /*0280*/  IMAD.WIDE R26, R19, 0x4, R8 ;  /* 0x00000004131a7825 */ /* 0x000fe200078e0208 */
[----:B------:R-:W-:Y:S02]  /*0290*/  LEA.HI R17, R15, R18, RZ, 0x5 ;  /* 0x000000120f117211 */ /* 0x000fe400078f28ff */
[----:B------:R-:W-:Y:S02]  /*02a0*/  SHF.R.S32.HI R25, RZ, 0x5, R25 ;  /* 0x00000005ff197819 */ /* 0x000fe40000011419 */
[----:B------:R-:W-:-:S03]  /*02b0*/  SHF.R.S32.HI R17, RZ, 0x5, R17 ;  /* 0x00000005ff117819 */ /* 0x000fc60000011411 */
[----:B------:R-:W-:-:S04]  /*02c0*/  IMAD.WIDE R22, R25, 0x4, R8 ;  /* 0x0000000419167825 */ /* 0x000fc800078e0208 */
[----:B------:R-:W-:Y:S01]  /*02d0*/  IMAD.WIDE R8, R17, 0x4, R8 ;  /* 0x0000000411087825 */ /* 0x000fe200078e0208 */
[----:B---3--:R-:W-:Y:S04]  /*02e0*/  STS [R24], R4 ;  /* 0x0000000418007388 */ /* 0x008fe80000000800 */
[----:B------:R1:W-:Y:S04]  /*02f0*/  STS [R24+0x8], R5 ;  /* 0x0000080518007388 */ /* 0x0003e80000000800 */
[----:B------:R-:W-:Y:S04]  /*0300*/  STS [R24+0x10], R6 ;  /* 0x0000100618007388 */ /* 0x000fe80000000800 */
[----:B------:R0:W-:Y:S01]  /*0310*/  STS [R24+0x18], R7 ;  /* 0x0000180718007388 */ /* 0x0001e20000000800 */
[----:B------:R-:W-:Y:S01]  /*0320*/  BAR.SYNC.DEFER_BLOCKING 0x0 ;  /* 0x0000000000007b1d */ /* 0x000fe20000010000 */
[----:B-1----:R-:W-:-:S04]  /*0330*/  IMAD.WIDE R4, R21, 0x4, R2 ;  /* 0x0000000415047825 */ /* 0x002fc800078e0202 */
[--C-:B0-----:R-:W-:Y:S01]  /*0340*/  IMAD.WIDE R6, R19, 0x4, R2.reuse ;  /* 0x0000000413067825 */ /* 0x101fe200078e0202 */
[----:B------:R-:W2:Y:S04]  /*0350*/  LDG.E.EL R13, desc[UR6][R28.64] ;  /* 0x000000061c0d7981 */ /* 0x000ea8000c2e1900 */
[----:B------:R-:W3:Y:S04]  /*0360*/  LDG.E.EL R15, desc[UR6][R26.64] ;  /* 0x000000061a0f7981 */ /* 0x000ee8000c2e1900 */
[----:B------:R-:W4:Y:S04]  /*0370*/  LDG.E.EL R4, desc[UR6][R4.64] ;  /* 0x0000000604047981 */ /* 0x000f28000c2e1900 */
[----:B------:R-:W5:Y:S04]  /*0380*/  LDG.E.EL R8, desc[UR6][R8.64] ;  /* 0x0000000608087981 */ /* 0x000f68000c2e1900 */
[----:B------:R0:W5:Y:S04]  /*0390*/  LDG.E.EL R22, desc[UR6][R22.64] ;  /* 0x0000000616167981 */ /* 0x000168000c2e1900 */
[----:B------:R-:W5:Y:S01]  /*03a0*/  LDG.E.EL R6, desc[UR6][R6.64] ;  /* 0x0000000606067981 */ /* 0x000f62000c2e1900 */
[----:B------:R-:W-:-:S04]  /*03b0*/  IMAD.WIDE R24, R25, 0x4, R2 ;  /* 0x0000000419187825 */ /* 0x000fc800078e0202 */
[----:B------:R-:W-:Y:S02]  /*03c0*/  IMAD.WIDE R2, R17, 0x4, R2 ;  /* 0x0000000411027825 */ /* 0x000fe400078e0202 */
[----:B------:R-:W5:Y:S04]  /*03d0*/  LDG.E.EL R24, desc[UR6][R24.64] ;  /* 0x0000000618187981 */ /* 0x000f68000c2e1900 */
[----:B------:R1:W5:Y:S01]  /*03e0*/  LDG.E.EL R19, desc[UR6][R2.64] ;  /* 0x0000000602137981 */ /* 0x000362000c2e1900 */
[C---:B------:R-:W-:Y:S02]  /*03f0*/  LOP3.LUT R17, R12.reuse, 0x80, RZ, 0xfc, !PT ;  /* 0x000000800c117812 */ /* 0x040fe400078efcff */
[C---:B------:R-:W-:Y:S02]  /*0400*/  LOP3.LUT R21, R12.reuse, 0x100, RZ, 0xfc, !PT ;  /* 0x000001000c157812 */ /* 0x040fe400078efcff */
[----:B0-----:R-:W-:-:S02]  /*0410*/  LOP3.LUT R23, R12, 0x180, RZ, 0xfc, !PT ;  /* 0x000001800c177812 */ /* 0x001fc400078efcff */
[----:B------:R-:W-:Y:S02]  /*0420*/  LEA R9, R17, UR4, 0x3 ;  /* 0x0000000411097c11 */ /* 0x000fe4000f8e18ff */
[----:B------:R-:W-:Y:S01]  /*0430*/  LEA R5, R12, UR4, 0x3 ;  /* 0x000000040c057c11 */ /* 0x000fe2000f8e18ff */
[----:B-1----:R-:W0:Y:S01]  /*0440*/  LDC.64 R2, c[0x0][0x228] ;  /* 0x00008a00ff027b82 */ /* 0x002e220000000a00 */
[----:B------:R-:W-:Y:S02]  /*0450*/  LEA R7, R21, UR4, 0x3 ;  /* 0x0000000415077c11 */ /* 0x000fe4000f8e18ff */
[----:B------:R-:W-:Y:S01]  /*0460*/  LEA R17, R23, UR4, 0x3 ;  /* 0x0000000417117c11 */ /* 0x000fe2000f8e18ff */
[----:B------:R-:W1:Y:S04]  /*0470*/  LDS R21, [R5] ;  /* 0x0000000005157984 */ /* 0x000e680000000800 */
[----:B------:R-:W0:Y:S04]  /*0480*/  LDS R9, [R9] ;  /* 0x0000000009097984 */ /* 0x000e280000000800 */
[----:B------:R-:W0:Y:S04]  /*0490*/  LDS R7, [R7] ;  /* 0x0000000007077984 */ /* 0x000e280000000800 */
[----:B------:R-:W0:Y:S01]  /*04a0*/  LDS R17, [R17] ;  /* 0x0000000011117984 */ /* 0x000e220000000800 */
[----:B------:R-:W-:-:S02]  /*04b0*/  IMAD R29, R14, 0x19, R11 ;  /* 0x000000190e1d7824 */ /* 0x000fc400078e020b */
[--C-:B------:R-:W-:Y:S02]  /*04c0*/  IMAD R25, R16, 0x19, R11.reuse ;  /* 0x0000001910197824 */ /* 0x100fe400078e020b */
[--C-:B------:R-:W-:Y:S02]  /*04d0*/  IMAD R23, R20, 0x19, R11.reuse ;  /* 0x0000001914177824 */ /* 0x100fe400078e020b */
[----:B------:R-:W-:Y:S02]  /*04e0*/  IMAD R11, R18, 0x19, R11 ;  /* 0x00000019120b7824 */ /* 0x000fe400078e020b */
[----:B------:R-:W-:Y:S01]  /*04f0*/  IMAD R12, R12, -0x4, R5 ;  /* 0xfffffffc0c0c7824 */ /* 0x000fe200078e0205 */
[----:B------:R-:W-:Y:S02]  /*0500*/  LEA R10, R10, UR4, 0x2 ;  /* 0x000000040a0a7c11 */ /* 0x000fe4000f8e10ff */
[----:B--2---:R-:W-:Y:S02]  /*0510*/  FSETP.GT.AND P6, PT, |R13|, 8.50705917302346158658e+37, PT ;  /* 0x7e8000000d00780b */ /* 0x004fe40003fc4200 */
[----:B---3--:R-:W-:-:S02]  /*0520*/  FSETP.GT.AND P2, PT, |R15|, 8.50705917302346158658e+37, PT ;  /* 0x7e8000000f00780b */ /* 0x008fc40003f44200 */
[----:B------:R-:W-:Y:S02]  /*0530*/  FSETP.GEU.AND P1, PT, |R13|, 1.175494350822287508e-38, PT ;  /* 0x008000000d00780b */ /* 0x000fe40003f2e200 */
[----:B------:R-:W-:-:S07]  /*0540*/  FSETP.GEU.AND P3, PT, |R15|, 1.175494350822287508e-38, PT ;  /* 0x008000000f00780b */ /* 0x000fce0003f6e200 */
[----:B------:R-:W-:Y:S01]  /*0550*/  @P6 FMUL R13, R13, 0.25 ;  /* 0x3e8000000d0d6820 */ /* 0x000fe20000400000 */
[----:B----4-:R-:W-:Y:S01]  /*0560*/  @P6 FMUL R4, R4, 0.25 ;  /* 0x3e80000004046820 */ /* 0x010fe20000400000 */
[----:B-----5:R-:W-:Y:S02]  /*0570*/  FSETP.GT.AND P6, PT, |R8|, 8.50705917302346158658e+37, PT ;  /* 0x7e8000000800780b */ /* 0x020fe40003fc4200 */
[----:B------:R-:W-:Y:S01]  /*0580*/  FSETP.GT.AND P4, PT, |R22|, 8.50705917302346158658e+37, PT ;  /* 0x7e8000001600780b */ /* 0x000fe20003f84200 */
[----:B------:R-:W-:Y:S01]  /*0590*/  @P2 FMUL R15, R15, 0.25 ;  /* 0x3e8000000f0f2820 */ /* 0x000fe20000400000 */
[----:B------:R-:W-:Y:S01]  /*05a0*/  @P2 FMUL R6, R6, 0.25 ;  /* 0x3e80000006062820 */ /* 0x000fe20000400000 */
[----:B------:R-:W-:Y:S02]  /*05b0*/  FSETP.GEU.AND P2, PT, |R8|, 1.175494350822287508e-38, PT ;  /* 0x008000000800780b */ /* 0x000fe40003f4e200 */
[----:B------:R-:W-:Y:S01]  /*05c0*/  FSETP.GEU.AND P5, PT, |R22|, 1.175494350822287508e-38, PT ;  /* 0x008000001600780b */ /* 0x000fe20003fae200 */
[----:B------:R-:W-:Y:S01]  /*05d0*/  @!P1 FMUL R13, R13, 16777216 ;  /* 0x4b8000000d0d9820 */ /* 0x000fe20000400000 */
[----:B------:R-:W-:-:S04]  /*05e0*/  @!P3 FMUL R15, R15, 16777216 ;  /* 0x4b8000000f0fb820 */ /* 0x000fc80000400000 */
[----:B------:R-:W-:Y:S02]  /*05f0*/  @P6 FMUL R8, R8, 0.25 ;  /* 0x3e80000008086820 */ /* 0x000fe40000400000 */
[----:B------:R-:W-:Y:S01]  /*0600*/  @P4 FMUL R22, R22, 0.25 ;  /* 0x3e80000016164820 */ /* 0x000fe20000400000 */
[----:B------:R-:W2:Y:S02]  /*0610*/  MUFU.RCP R13, R13 ;  /* 0x0000000d000d7308 */ /* 0x000ea40000001000 */
[----:B------:R-:W-:Y:S02]  /*0620*/  @!P2 FMUL R8, R8, 16777216 ;  /* 0x4b8000000808a820 */ /* 0x000fe40000400000 */
[----:B------:R-:W-:-:S04]  /*0630*/  @!P5 FMUL R22, R22, 16777216 ;  /* 0x4b8000001616d820 */ /* 0x000fc80000400000 */
[----:B------:R-:W3:Y:S01]  /*0640*/  MUFU.RCP R15, R15 ;  /* 0x0000000f000f7308 */ /* 0x000ee20000001000 */
[----:B------:R-:W-:-:S07]  /*0650*/  @P4 FMUL R24, R24, 0.25 ;  /* 0x3e80000018184820 */ /* 0x000fce0000400000 */
[----:B------:R-:W4:Y:S01]  /*0660*/  MUFU.RCP R27, R22 ;  /* 0x00000016001b7308 */ /* 0x000f220000001000 */
[----:B------:R-:W-:-:S07]  /*0670*/  @P6 FMUL R19, R19, 0.25 ;  /* 0x3e80000013136820 */ /* 0x000fce0000400000 */
[----:B------:R-:W5:Y:S01]  /*0680*/  MUFU.RCP R8, R8 ;  /* 0x0000000800087308 */ /* 0x000f620000001000 */
[----:B------:R-:W-:Y:S01]  /*0690*/  @!P1 FMUL R4, R4, 16777216 ;  /* 0x4b80000004049820 */ /* 0x000fe20000400000 */
[----:B------:R-:W-:Y:S01]  /*06a0*/  @!P3 FMUL R6, R6, 16777216 ;  /* 0x4b8000000606b820 */ /* 0x000fe20000400000 */
[----:B------:R-:W-:Y:S01]  /*06b0*/  @!P5 FMUL R24, R24, 16777216 ;  /* 0x4b8000001818d820 */ /* 0x000fe20000400000 */
[----:B------:R-:W-:Y:S01]  /*06c0*/  @!P2 FMUL R19, R19, 16777216 ;  /* 0x4b8000001313a820 */ /* 0x000fe20000400000 */
[----:B--2---:R-:W-:Y:S01]  /*06d0*/  FMUL R4, R13, R4 ;  /* 0x000000040d047220 */ /* 0x004fe20000400000 */
[----:B---3--:R-:W-:Y:S01]  /*06e0*/  FMUL R6, R15, R6 ;  /* 0x000000060f067220 */ /* 0x008fe20000400000 */
[----:B----4-:R-:W-:Y:S01]  /*06f0*/  FMUL R24, R27, R24 ;  /* 0x000000181b187220 */ /* 0x010fe20000400000 */
[----:B0-----:R-:W-:-:S04]  /*0700*/  IMAD.WIDE R14, R29, 0x4, R2 ;  /* 0x000000041d0e7825 */ /* 0x001fc800078e0202 */
[----:B-1----:R-:W-:Y:S01]  /*0710*/  FMUL R13, R21, R4 ;  /* 0x00000004150d7220 */ /* 0x002fe20000400000 */
[----:B------:R-:W-:Y:S01]  /*0720*/  FMUL R9, R9, R6 ;  /* 0x0000000609097220 */ /* 0x000fe20000400000 */
[----:B------:R-:W-:Y:S01]  /*0730*/  FMUL R7, R7, R24 ;  /* 0x0000001807077220 */ /* 0x000fe20000400000 */
[----:B------:R-:W-:-:S04]  /*0740*/  IMAD.WIDE R20, R23, 0x4, R2 ;  /* 0x0000000417147825 */ /* 0x000fc800078e0202 */
[----:B-----5:R-:W-:Y:S01]  /*0750*/  FMUL R8, R8, R19 ;  /* 0x0000001308087220 */ /* 0x020fe20000400000 */
[--C-:B------:R-:W-:Y:S01]  /*0760*/  IMAD.WIDE R18, R25, 0x4, R2.reuse ;  /* 0x0000000419127825 */ /* 0x100fe200078e0202 */
[----:B------:R0:W-:Y:S03]  /*0770*/  @!P0 STG.E desc[UR6][R14.64], R13 ;  /* 0x0000000d0e008986 */ /* 0x0001e6000c101906 */
[----:B------:R-:W-:Y:S01]  /*0780*/  FMUL R17, R17, R8 ;  /* 0x0000000811117220 */ /* 0x000fe20000400000 */
[----:B------:R-:W-:Y:S01]  /*0790*/  IMAD.WIDE R2, R11, 0x4, R2 ;  /* 0x000000040b027825 */ /* 0x000fe200078e0202 */
[----:B------:R0:W-:Y:S04]  /*07a0*/  @!P0 STG.E desc[UR6][R18.64], R9 ;  /* 0x0000000912008986 */ /* 0x0001e8000c101906 */
[----:B------:R0:W-:Y:S04]  /*07b0*/  @!P0 STG.E desc[UR6][R20.64], R7 ;  /* 0x0000000714008986 */ /* 0x0001e8000c101906 */
[----:B------:R0:W-:Y:S01]  /*07c0*/  @!P0 STG.E desc[UR6][R2.64], R17 ;  /* 0x0000001102008986 */ /* 0x0001e2000c101906 */
[----:B------:R-:W-:Y:S06]  /*07d0*/  BAR.SYNC.DEFER_BLOCKING 0x0 ;  /* 0x0000000000007b1d */ /* 0x000fec0000010000 */
[----:B------:R0:W-:Y:S04]  /*07e0*/  STS [R12], R13 ;  /* 0x0000000d0c007388 */ /* 0x0001e80000000800 */
[----:B------:R0:W-:Y:S04]  /*07f0*/  STS [R12+0x200], R9 ;  /* 0x000200090c007388 */ /* 0x0001e80000000800 */
[----:B------:R0:W-:Y:S04]  /*0800*/  STS [R12+0x400], R7 ;  /* 0x000400070c007388 */ /* 0x0001e80000000800 */
[----:B------:R0:W-:Y:S01]  /*0810*/  STS [R12+0x600], R17 ;  /* 0x000600110c007388 */ /* 0x0001e20000000800 */
[----:B------:R-:W-:Y:S06]  /*0820*/  BAR.SYNC.DEFER_BLOCKING 0x0 ;  /* 0x0000000000007b1d */ /* 0x000fec0000010000 */
[----:B0-----:R-:W-:Y:S05]  /*0830*/  @P0 EXIT ;  /* 0x000000000000094d */ /* 0x001fea0003800000 */
[----:B------:R-:W0:Y:S01]  /*0840*/  LDS.128 R8, [R10] ;  /* 0x000000000a087984 */ /* 0x000e220000000c00 */
[----:B------:R-:W1:Y:S02]  /*0850*/  LDC.64 R2, c[0x0][0x230] ;  /* 0x00008c00ff027b82 */ /* 0x000e640000000a00 */
[----:B-1----:R-:W-:-:S05]  /*0860*/  IMAD.WIDE R2, R0, 0x4, R2 ;  /* 0x0000000400027825 */ /* 0x002fca00078e0202 */
[----:B0-----:R-:W-:Y:S01]  /*0870*/  STG.E.128 desc[UR6][R2.64], R8 ;  /* 0x0000000802007986 */ /* 0x001fe2000c101d06 */
[----:B------:R-:W-:Y:S05]  /*0880*/  EXIT ;  /* 0x000000000000794d */ /* 0x000fea0003800000 */
.L_x_0:
[----:B------:R-:W-:-:S00]  /*0890*/  BRA `(.L_x_0) ;  /* 0xfffffffc00fc7947 */ /* 0x000fc0000383ffff */
[----:B------:R-:W-:-:S00]  /*08a0*/  NOP ;  /* 0x0000000000007918 */ /* 0x000fc00000000000 */
        /* <DEDUP_REMOVED lines=13> */
.L_x_1:


//--------------------- .nv.shared.triton_poi_fused__weight_norm_interface_convolution_12 --------------------------
	.section	.nv.shared.triton_poi_fused__weight_norm_interface_convolution_12,"aw",@nobits
	.sectionflags	@""
	.align	16
	.zero		1024


//--------------------- .nv.constant0.triton_poi_fused__weight_norm_interface_convolution_12 --------------------------
	.section	.nv.constant0.triton_poi_fused__weight_norm_interface_convolution_12,"a",@progbits
	.sectionflags	@""
	.align	4
.nv.constant0.triton_poi_fused__weight_norm_interface_convolution_12:
	.zero		576
